	.headerflags	@"EF_CUDA_TEXMODE_UNIFIED EF_CUDA_64BIT_ADDRESS EF_CUDA_ACCELERATORS EF_CUDA_SM90 EF_CUDA_VIRTUAL_SM(EF_CUDA_SM90)"
	.elftype	@"ET_EXEC"


//--------------------- .nv.info                  --------------------------
	.section	.nv.info,"",@"SHT_CUDA_INFO"
	.align	4


	//----- nvinfo : EIATTR_REGCOUNT
	.align		4
        /*0000*/ 	.byte	0x04, 0x2f
        /*0002*/ 	.short	(.L_3 - .L_2)
	.align		4
.L_2:
        /*0004*/ 	.word	index@(triton_poi_fused__native_batch_norm_legit_no_training_convolution_relu_0)
        /*0008*/ 	.word	0x00000016


	//----- nvinfo : EIATTR_MIN_STACK_SIZE
	.align		4
.L_3:
        /*000c*/ 	.byte	0x04, 0x12
        /*000e*/ 	.short	(.L_5 - .L_4)
	.align		4
.L_4:
        /*0010*/ 	.word	index@(triton_poi_fused__native_batch_norm_legit_no_training_convolution_relu_0)
        /*0014*/ 	.word	0x00000000


	//----- nvinfo : EIATTR_FRAME_SIZE
	.align		4
.L_5:
        /*0018*/ 	.byte	0x04, 0x11
        /*001a*/ 	.short	(.L_7 - .L_6)
	.align		4
.L_6:
        /*001c*/ 	.word	index@(triton_poi_fused__native_batch_norm_legit_no_training_convolution_relu_0)
        /*0020*/ 	.word	0x00000000


	//----- nvinfo : EIATTR_MIN_STACK_SIZE
	.align		4
.L_7:
        /*0024*/ 	.byte	0x04, 0x12
        /*0026*/ 	.short	(.L_9 - .L_8)
	.align		4
.L_8:
        /*0028*/ 	.word	index@(triton_poi_fused__native_batch_norm_legit_no_training_convolution_relu_0)
        /*002c*/ 	.word	0x00000000
.L_9:


//--------------------- .nv.info.triton_poi_fused__native_batch_norm_legit_no_training_convolution_relu_0 --------------------------
	.section	.nv.info.triton_poi_fused__native_batch_norm_legit_no_training_convolution_relu_0,"",@"SHT_CUDA_INFO"
	.sectionflags	@""
	.align	4


	//----- nvinfo : EIATTR_CUDA_API_VERSION
	.align		4
        /*0000*/ 	.byte	0x04, 0x37
        /*0002*/ 	.short	(.L_11 - .L_10)
.L_10:
        /*0004*/ 	.word	0x0000007c


	//----- nvinfo : EIATTR_KPARAM_INFO
	.align		4
.L_11:
        /*0008*/ 	.byte	0x04, 0x17
        /*000a*/ 	.short	(.L_13 - .L_12)
.L_12:
        /*000c*/ 	.word	0x00000000
        /*0010*/ 	.short	0x0007
        /*0012*/ 	.short	0x0038
        /*0014*/ 	.byte	0x00, 0xf0, 0x11, 0x00


	//----- nvinfo : EIATTR_KPARAM_INFO
	.align		4
.L_13:
        /*0018*/ 	.byte	0x04, 0x17
        /*001a*/ 	.short	(.L_15 - .L_14)
.L_14:
        /*001c*/ 	.word	0x00000000
        /*0020*/ 	.short	0x0006
        /*0022*/ 	.short	0x0030
        /*0024*/ 	.byte	0x00, 0xf4, 0x21, 0x00


	//----- nvinfo : EIATTR_KPARAM_INFO
	.align		4
.L_15:
        /*0028*/ 	.byte	0x04, 0x17
        /*002a*/ 	.short	(.L_17 - .L_16)
.L_16:
        /*002c*/ 	.word	0x00000000
        /*0030*/ 	.short	0x0005
        /*0032*/ 	.short	0x0028
        /*0034*/ 	.byte	0x00, 0xf4, 0x21, 0x00


	//----- nvinfo : EIATTR_KPARAM_INFO
	.align		4
.L_17:
        /*0038*/ 	.byte	0x04, 0x17
        /*003a*/ 	.short	(.L_19 - .L_18)
.L_18:
        /*003c*/ 	.word	0x00000000
        /*0040*/ 	.short	0x0004
        /*0042*/ 	.short	0x0020
        /*0044*/ 	.byte	0x00, 0xf4, 0x21, 0x00


	//----- nvinfo : EIATTR_KPARAM_INFO
	.align		4
.L_19:
        /*0048*/ 	.byte	0x04, 0x17
        /*004a*/ 	.short	(.L_21 - .L_20)
.L_20:
        /*004c*/ 	.word	0x00000000
        /*0050*/ 	.short	0x0003
        /*0052*/ 	.short	0x0018
        /*0054*/ 	.byte	0x00, 0xf4, 0x21, 0x00


	//----- nvinfo : EIATTR_KPARAM_INFO
	.align		4
.L_21:
        /*0058*/ 	.byte	0x04, 0x17
        /*005a*/ 	.short	(.L_23 - .L_22)
.L_22:
        /*005c*/ 	.word	0x00000000
        /*0060*/ 	.short	0x0002
        /*0062*/ 	.short	0x0010
        /*0064*/ 	.byte	0x00, 0xf4, 0x21, 0x00


	//----- nvinfo : EIATTR_KPARAM_INFO
	.align		4
.L_23:
        /*0068*/ 	.byte	0x04, 0x17
        /*006a*/ 	.short	(.L_25 - .L_24)
.L_24:
        /*006c*/ 	.word	0x00000000
        /*0070*/ 	.short	0x0001
        /*0072*/ 	.short	0x0008
        /*0074*/ 	.byte	0x00, 0xf4, 0x21, 0x00


	//----- nvinfo : EIATTR_KPARAM_INFO
	.align		4
.L_25:
        /*0078*/ 	.byte	0x04, 0x17
        /*007a*/ 	.short	(.L_27 - .L_26)
.L_26:
        /*007c*/ 	.word	0x00000000
        /*0080*/ 	.short	0x0000
        /*0082*/ 	.short	0x0000
        /*0084*/ 	.byte	0x00, 0xf4, 0x21, 0x00


	//----- nvinfo : EIATTR_SPARSE_MMA_MASK
	.align		4
.L_27:
        /*0088*/ 	.byte	0x03, 0x50
        /*008a*/ 	.short	0x0000


	//----- nvinfo : EIATTR_MAXREG_COUNT
	.align		4
        /*008c*/ 	.byte	0x03, 0x1b
        /*008e*/ 	.short	0x00ff


	//----- nvinfo : EIATTR_EXIT_INSTR_OFFSETS
	.align		4
        /*0090*/ 	.byte	0x04, 0x1c
        /*0092*/ 	.short	(.L_29 - .L_28)


	//   ....[0]....
.L_28:
        /*0094*/ 	.word	0x000003c0


	//----- nvinfo : EIATTR_REQNTID
	.align		4
.L_29:
        /*0098*/ 	.byte	0x04, 0x10
        /*009a*/ 	.short	(.L_31 - .L_30)
.L_30:
        /*009c*/ 	.word	0x00000080
        /*00a0*/ 	.word	0x00000001
        /*00a4*/ 	.word	0x00000001


	//----- nvinfo : EIATTR_CBANK_PARAM_SIZE
	.align		4
.L_31:
        /*00a8*/ 	.byte	0x03, 0x19
        /*00aa*/ 	.short	0x003c


	//----- nvinfo : EIATTR_PARAM_CBANK
	.align		4
        /*00ac*/ 	.byte	0x04, 0x0a
        /*00ae*/ 	.short	(.L_33 - .L_32)
	.align		4
.L_32:
        /*00b0*/ 	.word	index@(.nv.constant0.triton_poi_fused__native_batch_norm_legit_no_training_convolution_relu_0)
        /*00b4*/ 	.short	0x0210
        /*00b6*/ 	.short	0x003c


	//----- nvinfo : EIATTR_SW_WAR
	.align		4
.L_33:
        /*00b8*/ 	.byte	0x04, 0x36
        /*00ba*/ 	.short	(.L_35 - .L_34)
.L_34:
        /*00bc*/ 	.word	0x00000008
.L_35:


//--------------------- .nv.callgraph             --------------------------
	.section	.nv.callgraph,"",@"SHT_CUDA_CALLGRAPH"
	.align	4
	.sectionentsize	8
	.align		4
        /*0000*/ 	.word	0x00000000
	.align		4
        /*0004*/ 	.word	0xffffffff
	.align		4
        /*0008*/ 	.word	0x00000000
	.align		4
        /*000c*/ 	.word	0xfffffffe
	.align		4
        /*0010*/ 	.word	0x00000000
	.align		4
        /*0014*/ 	.word	0xfffffffd
	.align		4
        /*0018*/ 	.word	0x00000000
	.align		4
        /*001c*/ 	.word	0xfffffffc


//--------------------- .nv.constant4             --------------------------
	.section	.nv.constant4,"a",@progbits
	.align	8
	.align		8
.nv.constant4:
        /*0000*/ 	.dword	_$_str
	.align		8
        /*0008*/ 	.dword	_$_str_$_2


//--------------------- .text.triton_poi_fused__native_batch_norm_legit_no_training_convolution_relu_0 --------------------------
	.section	.text.triton_poi_fused__native_batch_norm_legit_no_training_convolution_relu_0,"ax",@progbits
	.align	128
        .global         triton_poi_fused__native_batch_norm_legit_no_training_convolution_relu_0
        .type           triton_poi_fused__native_batch_norm_legit_no_training_convolution_relu_0,@function
        .size           triton_poi_fused__native_batch_norm_legit_no_training_convolution_relu_0,(.L_x_1 - triton_poi_fused__native_batch_norm_legit_no_training_convolution_relu_0)
        .other          triton_poi_fused__native_batch_norm_legit_no_training_convolution_relu_0,@"STO_CUDA_ENTRY STV_DEFAULT"
triton_poi_fused__native_batch_norm_legit_no_training_convolution_relu_0:
.text.triton_poi_fused__native_batch_norm_legit_no_training_convolution_relu_0:
[----:B------:R-:W-:Y:S01]  /*0000*/  LDC R1, c[0x0][0x28] ;  /* 0x00000a00ff017b82 */ /* 0x000fe20000000800 */
[----:B------:R-:W1:Y:S07]  /*0010*/  S2R R0, SR_TID.X ;  /* 0x0000000000007919 */ /* 0x000e6e0000002100 */
[----:B------:R-:W2:Y:S01]  /*0020*/  LDC.64 R14, c[0x0][0x228] ;  /* 0x00008a00ff0e7b82 */ /* 0x000ea20000000a00 */
[----:B------:R-:W-:Y:S01]  /*0030*/  ULDC.64 UR4, c[0x0][0x208] ;  /* 0x0000820000047ab9 */ /* 0x000fe20000000a00 */
[----:B------:R-:W3:Y:S06]  /*0040*/  S2R R5, SR_CTAID.X ;  /* 0x0000000000057919 */ /* 0x000eec0000002500 */
[----:B------:R-:W4:Y:S08]  /*0050*/  LDC.64 R10, c[0x0][0x218] ;  /* 0x00008600ff0a7b82 */ /* 0x000f300000000a00 */
[----:B------:R-:W5:Y:S08]  /*0060*/  LDC.64 R12, c[0x0][0x220] ;  /* 0x00008800ff0c7b82 */ /* 0x000f700000000a00 */
[----:B------:R-:W4:Y:S01]  /*0070*/  LDC.64 R16, c[0x0][0x230] ;  /* 0x00008c00ff107b82 */ /* 0x000f220000000a00 */
[----:B-1----:R-:W-:-:S02]  /*0080*/  SHF.L.U32 R0, R0, 0x1, RZ ;  /* 0x0000000100007819 */ /* 0x002fc400000006ff */
[----:B---3--:R-:W-:Y:S02]  /*0090*/  SHF.R.S32.HI R3, RZ, 0x17, R5 ;  /* 0x00000017ff037819 */ /* 0x008fe40000011405 */
[----:B------:R-:W-:Y:S02]  /*00a0*/  LOP3.LUT R0, R0, 0xfe, RZ, 0xc0, !PT ;  /* 0x000000fe00007812 */ /* 0x000fe400078ec0ff */
[----:B------:R-:W-:Y:S02]  /*00b0*/  SGXT R3, R3, 0x1 ;  /* 0x000000010303781a */ /* 0x000fe40000000200 */
[----:B------:R-:W-:Y:S02]  /*00c0*/  LEA R0, R5, R0, 0x8 ;  /* 0x0000000005007211 */ /* 0x000fe400078e40ff */
[----:B------:R-:W1:Y:S02]  /*00d0*/  LDC.64 R4, c[0x0][0x238] ;  /* 0x00008e00ff047b82 */ /* 0x000e640000000a00 */
[----:B------:R-:W-:-:S04]  /*00e0*/  LEA.HI R3, R3, R0, RZ, 0x4 ;  /* 0x0000000003037211 */ /* 0x000fc800078f20ff */
[--C-:B------:R-:W-:Y:S02]  /*00f0*/  SHF.R.S32.HI R2, RZ, 0x4, R3.reuse ;  /* 0x00000004ff027819 */ /* 0x100fe40000011403 */
[----:B------:R-:W-:-:S04]  /*0100*/  SHF.R.S32.HI R3, RZ, 0x1f, R3 ;  /* 0x0000001fff037819 */ /* 0x000fc80000011403 */
[----:B------:R-:W-:-:S04]  /*0110*/  LEA.HI R3, R3, R2, RZ, 0x9 ;  /* 0x0000000203037211 */ /* 0x000fc800078f48ff */
[----:B------:R-:W-:-:S04]  /*0120*/  LOP3.LUT R3, R3, 0xfffffe00, RZ, 0xc0, !PT ;  /* 0xfffffe0003037812 */ /* 0x000fc800078ec0ff */
[----:B------:R-:W-:Y:S02]  /*0130*/  IADD3 R19, R2, -R3, RZ ;  /* 0x8000000302137210 */ /* 0x000fe40007ffe0ff */
[----:B------:R-:W3:Y:S03]  /*0140*/  LDC.64 R2, c[0x0][0x210] ;  /* 0x00008400ff027b82 */ /* 0x000ee60000000a00 */
[----:B--2---:R-:W-:-:S05]  /*0150*/  IMAD.WIDE R14, R19, 0x4, R14 ;  /* 0x00000004130e7825 */ /* 0x004fca00078e020e */
[----:B------:R2:W2:Y:S01]  /*0160*/  LDG.E.EL R18, desc[UR4][R14.64] ;  /* 0x000000040e127981 */ /* 0x0004a2000c2e1900 */
[----:B----4-:R-:W-:-:S04]  /*0170*/  IMAD.WIDE R10, R19, 0x4, R10 ;  /* 0x00000004130a7825 */ /* 0x010fc800078e020a */
[----:B-----5:R-:W-:Y:S01]  /*0180*/  IMAD.WIDE R12, R19, 0x4, R12 ;  /* 0x00000004130c7825 */ /* 0x020fe200078e020c */
[----:B------:R4:W5:Y:S04]  /*0190*/  LDG.E.EL R8, desc[UR4][R10.64] ;  /* 0x000000040a087981 */ /* 0x000968000c2e1900 */
[----:B------:R-:W5:Y:S01]  /*01a0*/  LDG.E.EL R9, desc[UR4][R12.64] ;  /* 0x000000040c097981 */ /* 0x000f62000c2e1900 */
[----:B---3--:R-:W-:-:S05]  /*01b0*/  IMAD.WIDE R2, R0, 0x4, R2 ;  /* 0x0000000400027825 */ /* 0x008fca00078e0202 */
[----:B------:R-:W5:Y:S01]  /*01c0*/  LDG.E.64 R6, desc[UR4][R2.64] ;  /* 0x0000000402067981 */ /* 0x000f62000c1e1b00 */
[----:B0-2---:R-:W-:-:S04]  /*01d0*/  IMAD.WIDE R14, R19, 0x4, R16 ;  /* 0x00000004130e7825 */ /* 0x005fc800078e0210 */
[----:B-1----:R-:W-:Y:S02]  /*01e0*/  IMAD.WIDE R16, R19, 0x4, R4 ;  /* 0x0000000413107825 */ /* 0x002fe400078e0204 */
[----:B------:R-:W2:Y:S01]  /*01f0*/  LDG.E.EL R14, desc[UR4][R14.64] ;  /* 0x000000040e0e7981 */ /* 0x000ea2000c2e1900 */
[----:B----4-:R-:W-:Y:S01]  /*0200*/  HFMA2.MMA R10, -RZ, RZ, 1.625, 0 ;  /* 0x3e800000ff0a7435 */ /* 0x010fe200000001ff */
[----:B------:R-:W0:Y:S02]  /*0210*/  LDC.64 R4, c[0x0][0x240] ;  /* 0x00009000ff047b82 */ /* 0x000e240000000a00 */
[----:B------:R-:W2:Y:S01]  /*0220*/  LDG.E.EL R17, desc[UR4][R16.64] ;  /* 0x0000000410117981 */ /* 0x000ea2000c2e1900 */
[----:B0-----:R-:W-:-:S04]  /*0230*/  IMAD.WIDE R4, R0, 0x4, R4 ;  /* 0x0000000400047825 */ /* 0x001fc800078e0204 */
[----:B------:R-:W-:-:S04]  /*0240*/  FADD R18, R18, 9.9999997473787516356e-06 ;  /* 0x3727c5ac12127421 */ /* 0x000fc80000000000 */
[----:B------:R-:W0:Y:S02]  /*0250*/  MUFU.SQRT R19, R18 ;  /* 0x0000001200137308 */ /* 0x000e240000002000 */
[C---:B0-----:R-:W-:Y:S02]  /*0260*/  FSETP.GT.AND P0, PT, R19.reuse, 8.50705917302346158658e+37, PT ;  /* 0x7e8000001300780b */ /* 0x041fe40003f04000 */
[----:B------:R-:W-:-:S11]  /*0270*/  FSETP.GEU.AND P1, PT, R19, 1.175494350822287508e-38, PT ;  /* 0x008000001300780b */ /* 0x000fd60003f2e000 */
[----:B------:R-:W-:-:S04]  /*0280*/  @P0 FMUL R19, R19, 0.25 ;  /* 0x3e80000013130820 */ /* 0x000fc80000400000 */
[----:B------:R-:W-:-:S06]  /*0290*/  @!P1 FMUL R19, R19, 16777216 ;  /* 0x4b80000013139820 */ /* 0x000fcc0000400000 */
[----:B------:R-:W0:Y:S01]  /*02a0*/  MUFU.RCP R19, R19 ;  /* 0x0000001300137308 */ /* 0x000e220000001000 */
[----:B------:R-:W-:Y:S01]  /*02b0*/  FSEL R10, R10, 1, P0 ;  /* 0x3f8000000a0a7808 */ /* 0x000fe20000000000 */
[--C-:B-----5:R-:W-:Y:S01]  /*02c0*/  FADD R6, R6, R8.reuse ;  /* 0x0000000806067221 */ /* 0x120fe20000000000 */
[----:B------:R-:W-:-:S03]  /*02d0*/  FADD R7, R7, R8 ;  /* 0x0000000807077221 */ /* 0x000fc60000000000 */
[----:B------:R-:W-:Y:S01]  /*02e0*/  @!P1 FMUL R10, R10, 16777216 ;  /* 0x4b8000000a0a9820 */ /* 0x000fe20000400000 */
[C---:B------:R-:W-:Y:S01]  /*02f0*/  FADD R8, -R9.reuse, R6 ;  /* 0x0000000609087221 */ /* 0x040fe20000000100 */
[----:B------:R-:W-:Y:S02]  /*0300*/  FADD R9, -R9, R7 ;  /* 0x0000000709097221 */ /* 0x000fe40000000100 */
[----:B0-----:R-:W-:-:S04]  /*0310*/  FMUL R10, R19, R10 ;  /* 0x0000000a130a7220 */ /* 0x001fc80000400000 */
[-C--:B------:R-:W-:Y:S01]  /*0320*/  FMUL R8, R8, R10.reuse ;  /* 0x0000000a08087220 */ /* 0x080fe20000400000 */
[----:B------:R-:W-:-:S03]  /*0330*/  FMUL R10, R9, R10 ;  /* 0x0000000a090a7220 */ /* 0x000fc60000400000 */
[C-C-:B--2---:R-:W-:Y:S01]  /*0340*/  FFMA R8, R14.reuse, R8, R17.reuse ;  /* 0x000000080e087223 */ /* 0x144fe20000000011 */
[----:B------:R-:W-:-:S04]  /*0350*/  FFMA R10, R14, R10, R17 ;  /* 0x0000000a0e0a7223 */ /* 0x000fc80000000011 */
[----:B------:R-:W-:Y:S02]  /*0360*/  FSETP.GEU.AND P0, PT, R8, RZ, PT ;  /* 0x000000ff0800720b */ /* 0x000fe40003f0e000 */
[----:B------:R-:W-:Y:S02]  /*0370*/  FSETP.GEU.AND P1, PT, R10, RZ, PT ;  /* 0x000000ff0a00720b */ /* 0x000fe40003f2e000 */
[----:B------:R-:W-:Y:S02]  /*0380*/  FSEL R8, R8, RZ, P0 ;  /* 0x000000ff08087208 */ /* 0x000fe40000000000 */
[----:B------:R-:W-:Y:S01]  /*0390*/  FSEL R9, R10, RZ, P1 ;  /* 0x000000ff0a097208 */ /* 0x000fe20000800000 */
[----:B------:R-:W-:Y:S04]  /*03a0*/  STG.E.64 desc[UR4][R2.64], R6 ;  /* 0x0000000602007986 */ /* 0x000fe8000c101b04 */
[----:B------:R-:W-:Y:S01]  /*03b0*/  STG.E.64 desc[UR4][R4.64], R8 ;  /* 0x0000000804007986 */ /* 0x000fe2000c101b04 */
[----:B------:R-:W-:Y:S05]  /*03c0*/  EXIT ;  /* 0x000000000000794d */ /* 0x000fea0003800000 */
.L_x_0:
[----:B------:R-:W-:-:S00]  /*03d0*/  BRA `(.L_x_0) ;  /* 0xfffffffc00fc7947 */ /* 0x000fc0000383ffff */
[----:B------:R-:W-:-:S00]  /*03e0*/  NOP ;  /* 0x0000000000007918 */ /* 0x000fc00000000000 */
        /* <DEDUP_REMOVED lines=9> */
.L_x_1:


//--------------------- .nv.global.init           --------------------------
	.section	.nv.global.init,"aw",@progbits
.nv.global.init:
	.type		_$_str,@object
	.size		_$_str,(_$_str_$_2 - _$_str)
_$_str:
        /*0000*/ 	.byte	0x5f, 0x5f, 0x43, 0x55, 0x44, 0x41, 0x5f, 0x46, 0x54, 0x5a, 0x00
	.type		_$_str_$_2,@object
	.size		_$_str_$_2,(.L_1 - _$_str_$_2)
_$_str_$_2:
        /*000b*/ 	.byte	0x5f, 0x5f, 0x43, 0x55, 0x44, 0x41, 0x5f, 0x50, 0x52, 0x45, 0x43, 0x5f, 0x53, 0x51, 0x52, 0x54
        /*001b*/ 	.byte	0x00
.L_1:


//--------------------- .nv.constant0.triton_poi_fused__native_batch_norm_legit_no_training_convolution_relu_0 --------------------------
	.section	.nv.constant0.triton_poi_fused__native_batch_norm_legit_no_training_convolution_relu_0,"a",@progbits
	.sectionflags	@""
	.align	4
.nv.constant0.triton_poi_fused__native_batch_norm_legit_no_training_convolution_relu_0:
	.zero		588
